//
// Generated by NVIDIA NVVM Compiler
//
// Compiler Build ID: CL-36424714
// Cuda compilation tools, release 13.0, V13.0.88
// Based on NVVM 20.0.0
//

.version 9.0
.target sm_100
.address_size 64

	// .globl	_Z15MatrixMulKernelPiS_S_iii

.visible .entry _Z15MatrixMulKernelPiS_S_iii(
	.param .u64 .ptr .align 1 _Z15MatrixMulKernelPiS_S_iii_param_0,
	.param .u64 .ptr .align 1 _Z15MatrixMulKernelPiS_S_iii_param_1,
	.param .u64 .ptr .align 1 _Z15MatrixMulKernelPiS_S_iii_param_2,
	.param .u32 _Z15MatrixMulKernelPiS_S_iii_param_3,
	.param .u32 _Z15MatrixMulKernelPiS_S_iii_param_4,
	.param .u32 _Z15MatrixMulKernelPiS_S_iii_param_5
)
{
	.reg .pred 	%p<13>;
	.reg .b32 	%r<107>;
	.reg .b64 	%rd<53>;

	ld.param.u64 	%rd7, [_Z15MatrixMulKernelPiS_S_iii_param_0];
	ld.param.u64 	%rd8, [_Z15MatrixMulKernelPiS_S_iii_param_1];
	ld.param.u64 	%rd6, [_Z15MatrixMulKernelPiS_S_iii_param_2];
	ld.param.u32 	%r32, [_Z15MatrixMulKernelPiS_S_iii_param_3];
	ld.param.u32 	%r30, [_Z15MatrixMulKernelPiS_S_iii_param_4];
	ld.param.u32 	%r31, [_Z15MatrixMulKernelPiS_S_iii_param_5];
	cvta.to.global.u64 	%rd1, %rd8;
	cvta.to.global.u64 	%rd2, %rd7;
	mov.u32 	%r33, %ctaid.y;
	mov.u32 	%r34, %ntid.y;
	mov.u32 	%r35, %tid.y;
	mad.lo.s32 	%r1, %r33, %r34, %r35;
	mov.u32 	%r36, %ctaid.x;
	mov.u32 	%r37, %ntid.x;
	mov.u32 	%r38, %tid.x;
	mad.lo.s32 	%r2, %r36, %r37, %r38;
	setp.ge.s32 	%p1, %r1, %r32;
	setp.ge.s32 	%p2, %r2, %r31;
	or.pred  	%p3, %p1, %p2;
	@%p3 bra 	$L__BB0_14;
	setp.lt.s32 	%p4, %r30, 1;
	mov.b32 	%r106, 0;
	@%p4 bra 	$L__BB0_13;
	mul.lo.s32 	%r3, %r30, %r1;
	and.b32  	%r4, %r30, 7;
	setp.lt.u32 	%p5, %r30, 8;
	mov.b32 	%r101, 0;
	mov.u32 	%r106, %r101;
	@%p5 bra 	$L__BB0_5;
	and.b32  	%r101, %r30, 2147483640;
	neg.s32 	%r95, %r101;
	shl.b32 	%r7, %r31, 3;
	mul.wide.u32 	%rd9, %r3, 4;
	add.s64 	%rd10, %rd9, %rd2;
	add.s64 	%rd52, %rd10, 16;
	mov.b32 	%r106, 0;
	mul.wide.s32 	%rd13, %r31, 4;
	mov.u32 	%r94, %r2;
$L__BB0_4:
	.pragma "nounroll";
	ld.global.u32 	%r43, [%rd52+-16];
	mul.wide.s32 	%rd11, %r94, 4;
	add.s64 	%rd12, %rd1, %rd11;
	ld.global.u32 	%r44, [%rd12];
	mad.lo.s32 	%r45, %r44, %r43, %r106;
	ld.global.u32 	%r46, [%rd52+-12];
	add.s64 	%rd14, %rd12, %rd13;
	ld.global.u32 	%r47, [%rd14];
	mad.lo.s32 	%r48, %r47, %r46, %r45;
	ld.global.u32 	%r49, [%rd52+-8];
	add.s64 	%rd15, %rd14, %rd13;
	ld.global.u32 	%r50, [%rd15];
	mad.lo.s32 	%r51, %r50, %r49, %r48;
	ld.global.u32 	%r52, [%rd52+-4];
	add.s64 	%rd16, %rd15, %rd13;
	ld.global.u32 	%r53, [%rd16];
	mad.lo.s32 	%r54, %r53, %r52, %r51;
	ld.global.u32 	%r55, [%rd52];
	add.s64 	%rd17, %rd16, %rd13;
	ld.global.u32 	%r56, [%rd17];
	mad.lo.s32 	%r57, %r56, %r55, %r54;
	ld.global.u32 	%r58, [%rd52+4];
	add.s64 	%rd18, %rd17, %rd13;
	ld.global.u32 	%r59, [%rd18];
	mad.lo.s32 	%r60, %r59, %r58, %r57;
	ld.global.u32 	%r61, [%rd52+8];
	add.s64 	%rd19, %rd18, %rd13;
	ld.global.u32 	%r62, [%rd19];
	mad.lo.s32 	%r63, %r62, %r61, %r60;
	ld.global.u32 	%r64, [%rd52+12];
	add.s64 	%rd20, %rd19, %rd13;
	ld.global.u32 	%r65, [%rd20];
	mad.lo.s32 	%r106, %r65, %r64, %r63;
	add.s32 	%r95, %r95, 8;
	add.s32 	%r94, %r94, %r7;
	add.s64 	%rd52, %rd52, 32;
	setp.ne.s32 	%p6, %r95, 0;
	@%p6 bra 	$L__BB0_4;
$L__BB0_5:
	setp.eq.s32 	%p7, %r4, 0;
	@%p7 bra 	$L__BB0_13;
	and.b32  	%r17, %r30, 3;
	setp.lt.u32 	%p8, %r4, 4;
	@%p8 bra 	$L__BB0_8;
	add.s32 	%r67, %r101, %r3;
	mul.wide.u32 	%rd21, %r67, 4;
	add.s64 	%rd22, %rd2, %rd21;
	ld.global.u32 	%r68, [%rd22];
	mad.lo.s32 	%r69, %r101, %r31, %r2;
	mul.wide.s32 	%rd23, %r69, 4;
	add.s64 	%rd24, %rd1, %rd23;
	ld.global.u32 	%r70, [%rd24];
	mad.lo.s32 	%r71, %r70, %r68, %r106;
	cvt.u64.u32 	%rd25, %r3;
	cvt.u64.u32 	%rd26, %r101;
	add.s64 	%rd27, %rd26, %rd25;
	shl.b64 	%rd28, %rd27, 2;
	add.s64 	%rd29, %rd2, %rd28;
	ld.global.u32 	%r72, [%rd29+4];
	mul.wide.s32 	%rd30, %r31, 4;
	add.s64 	%rd31, %rd24, %rd30;
	ld.global.u32 	%r73, [%rd31];
	mad.lo.s32 	%r74, %r73, %r72, %r71;
	ld.global.u32 	%r75, [%rd29+8];
	add.s64 	%rd32, %rd31, %rd30;
	ld.global.u32 	%r76, [%rd32];
	mad.lo.s32 	%r77, %r76, %r75, %r74;
	ld.global.u32 	%r78, [%rd29+12];
	add.s64 	%rd33, %rd32, %rd30;
	ld.global.u32 	%r79, [%rd33];
	mad.lo.s32 	%r106, %r79, %r78, %r77;
	add.s32 	%r101, %r101, 4;
$L__BB0_8:
	setp.eq.s32 	%p9, %r17, 0;
	@%p9 bra 	$L__BB0_13;
	setp.eq.s32 	%p10, %r17, 1;
	@%p10 bra 	$L__BB0_11;
	add.s32 	%r81, %r101, %r3;
	mul.wide.u32 	%rd34, %r81, 4;
	add.s64 	%rd35, %rd2, %rd34;
	ld.global.u32 	%r82, [%rd35];
	mad.lo.s32 	%r83, %r101, %r31, %r2;
	mul.wide.s32 	%rd36, %r83, 4;
	add.s64 	%rd37, %rd1, %rd36;
	ld.global.u32 	%r84, [%rd37];
	mad.lo.s32 	%r85, %r84, %r82, %r106;
	cvt.u64.u32 	%rd38, %r3;
	cvt.u64.u32 	%rd39, %r101;
	add.s64 	%rd40, %rd39, %rd38;
	shl.b64 	%rd41, %rd40, 2;
	add.s64 	%rd42, %rd2, %rd41;
	ld.global.u32 	%r86, [%rd42+4];
	mul.wide.s32 	%rd43, %r31, 4;
	add.s64 	%rd44, %rd37, %rd43;
	ld.global.u32 	%r87, [%rd44];
	mad.lo.s32 	%r106, %r87, %r86, %r85;
	add.s32 	%r101, %r101, 2;
$L__BB0_11:
	and.b32  	%r88, %r30, 1;
	setp.eq.b32 	%p11, %r88, 1;
	not.pred 	%p12, %p11;
	@%p12 bra 	$L__BB0_13;
	add.s32 	%r89, %r101, %r3;
	mul.wide.u32 	%rd45, %r89, 4;
	add.s64 	%rd46, %rd2, %rd45;
	ld.global.u32 	%r90, [%rd46];
	mad.lo.s32 	%r91, %r101, %r31, %r2;
	mul.wide.s32 	%rd47, %r91, 4;
	add.s64 	%rd48, %rd1, %rd47;
	ld.global.u32 	%r92, [%rd48];
	mad.lo.s32 	%r106, %r92, %r90, %r106;
$L__BB0_13:
	mad.lo.s32 	%r93, %r31, %r1, %r2;
	cvta.to.global.u64 	%rd49, %rd6;
	mul.wide.s32 	%rd50, %r93, 4;
	add.s64 	%rd51, %rd49, %rd50;
	st.global.u32 	[%rd51], %r106;
$L__BB0_14:
	ret;

}


// ===== COMPILED SASS (sm_100) =====

	.target	sm_100

	.elftype	@"ET_EXEC"


//--------------------- .note.nv.tkinfo           --------------------------
	.section	.note.nv.tkinfo,"",@"SHT_NOTE"
	.sectionflags	@"SHF_NOTE_NV_TKINFO"
	.tkinfo
        /*0018*/ 	.word	0x00000002
        /*0030*/ 	.string	""
        /*0030*/ 	.string	"ptxas"
        /*0030*/ 	.string	"Cuda compilation tools, release 13.0, V13.0.88"
        /*0030*/ 	.string	"Build cuda_13.0.r13.0/compiler.36424714_0"
        /*0030*/ 	.string	"-arch sm_100 -m 64 "



//--------------------- .note.nv.cuinfo           --------------------------
	.section	.note.nv.cuinfo,"",@"SHT_NOTE"
	.sectionflags	@"SHF_NOTE_NV_CUINFO"
        /*0018*/ 	.short	0x0002
        /*001a*/ 	.short	0x0064
        /*001c*/ 	.short	0x0082
	.zero		2


//--------------------- .nv.info                  --------------------------
	.section	.nv.info,"",@"SHT_CUDA_INFO"
	.align	4


	//----- nvinfo : EIATTR_REGCOUNT
	.align		4
        /*0000*/ 	.byte	0x04, 0x2f
        /*0002*/ 	.short	(.L_1 - .L_0)
	.align		4
.L_0:
        /*0004*/ 	.word	index@(_Z15MatrixMulKernelPiS_S_iii)
        /*0008*/ 	.word	0x00000020


	//----- nvinfo : EIATTR_FRAME_SIZE
	.align		4
.L_1:
        /*000c*/ 	.byte	0x04, 0x11
        /*000e*/ 	.short	(.L_3 - .L_2)
	.align		4
.L_2:
        /*0010*/ 	.word	index@(_Z15MatrixMulKernelPiS_S_iii)
        /*0014*/ 	.word	0x00000000


	//----- nvinfo : EIATTR_MIN_STACK_SIZE
	.align		4
.L_3:
        /*0018*/ 	.byte	0x04, 0x12
        /*001a*/ 	.short	(.L_5 - .L_4)
	.align		4
.L_4:
        /*001c*/ 	.word	index@(_Z15MatrixMulKernelPiS_S_iii)
        /*0020*/ 	.word	0x00000000
.L_5:


//--------------------- .nv.compat                --------------------------
	.section	.nv.compat,"",@"SHT_CUDA_COMPAT_INFO"
	.align	4
        /*0000*/ 	.byte	0x02, 0x09, 0x00, 0x00, 0x02, 0x02, 0x01, 0x00, 0x02, 0x05, 0x05, 0x00, 0x03, 0x07, 0x01, 0x01
        /*0010*/ 	.byte	0x02, 0x03, 0x00, 0x00, 0x02, 0x06, 0x01, 0x00, 0x04, 0x0b, 0x08, 0x00, 0x09, 0x00, 0x00, 0x00
        /*0020*/ 	.byte	0x00, 0x00, 0x00, 0x00


//--------------------- .nv.info._Z15MatrixMulKernelPiS_S_iii --------------------------
	.section	.nv.info._Z15MatrixMulKernelPiS_S_iii,"",@"SHT_CUDA_INFO"
	.sectionflags	@""
	.align	4


	//----- nvinfo : EIATTR_CUDA_API_VERSION
	.align		4
        /*0000*/ 	.byte	0x04, 0x37
        /*0002*/ 	.short	(.L_7 - .L_6)
.L_6:
        /*0004*/ 	.word	0x00000082


	//----- nvinfo : EIATTR_KPARAM_INFO
	.align		4
.L_7:
        /*0008*/ 	.byte	0x04, 0x17
        /*000a*/ 	.short	(.L_9 - .L_8)
.L_8:
        /*000c*/ 	.word	0x00000000
        /*0010*/ 	.short	0x0005
        /*0012*/ 	.short	0x0020
        /*0014*/ 	.byte	0x00, 0xf0, 0x11, 0x00


	//----- nvinfo : EIATTR_KPARAM_INFO
	.align		4
.L_9:
        /*0018*/ 	.byte	0x04, 0x17
        /*001a*/ 	.short	(.L_11 - .L_10)
.L_10:
        /*001c*/ 	.word	0x00000000
        /*0020*/ 	.short	0x0004
        /*0022*/ 	.short	0x001c
        /*0024*/ 	.byte	0x00, 0xf0, 0x11, 0x00


	//----- nvinfo : EIATTR_KPARAM_INFO
	.align		4
.L_11:
        /*0028*/ 	.byte	0x04, 0x17
        /*002a*/ 	.short	(.L_13 - .L_12)
.L_12:
        /*002c*/ 	.word	0x00000000
        /*0030*/ 	.short	0x0003
        /*0032*/ 	.short	0x0018
        /*0034*/ 	.byte	0x00, 0xf0, 0x11, 0x00


	//----- nvinfo : EIATTR_KPARAM_INFO
	.align		4
.L_13:
        /*0038*/ 	.byte	0x04, 0x17
        /*003a*/ 	.short	(.L_15 - .L_14)
.L_14:
        /*003c*/ 	.word	0x00000000
        /*0040*/ 	.short	0x0002
        /*0042*/ 	.short	0x0010
        /*0044*/ 	.byte	0x00, 0xf5, 0x21, 0x00


	//----- nvinfo : EIATTR_KPARAM_INFO
	.align		4
.L_15:
        /*0048*/ 	.byte	0x04, 0x17
        /*004a*/ 	.short	(.L_17 - .L_16)
.L_16:
        /*004c*/ 	.word	0x00000000
        /*0050*/ 	.short	0x0001
        /*0052*/ 	.short	0x0008
        /*0054*/ 	.byte	0x00, 0xf5, 0x21, 0x00


	//----- nvinfo : EIATTR_KPARAM_INFO
	.align		4
.L_17:
        /*0058*/ 	.byte	0x04, 0x17
        /*005a*/ 	.short	(.L_19 - .L_18)
.L_18:
        /*005c*/ 	.word	0x00000000
        /*0060*/ 	.short	0x0000
        /*0062*/ 	.short	0x0000
        /*0064*/ 	.byte	0x00, 0xf5, 0x21, 0x00


	//----- nvinfo : EIATTR_SPARSE_MMA_MASK
	.align		4
.L_19:
        /*0068*/ 	.byte	0x03, 0x50
        /*006a*/ 	.short	0x0000


	//----- nvinfo : EIATTR_MAXREG_COUNT
	.align		4
        /*006c*/ 	.byte	0x03, 0x1b
        /*006e*/ 	.short	0x00ff


	//----- nvinfo : EIATTR_MERCURY_ISA_VERSION
	.align		4
        /*0070*/ 	.byte	0x03, 0x5f
        /*0072*/ 	.short	0x0101


	//----- nvinfo : EIATTR_VRC_CTA_INIT_COUNT
	.align		4
        /*0074*/ 	.byte	0x02, 0x4a
	.zero		1
	.zero		1


	//----- nvinfo : EIATTR_EXIT_INSTR_OFFSETS
	.align		4
        /*0078*/ 	.byte	0x04, 0x1c
        /*007a*/ 	.short	(.L_21 - .L_20)


	//   ....[0]....
.L_20:
        /*007c*/ 	.word	0x000000d0


	//   ....[1]....
        /*0080*/ 	.word	0x000008e0


	//----- nvinfo : EIATTR_CBANK_PARAM_SIZE
	.align		4
.L_21:
        /*0084*/ 	.byte	0x03, 0x19
        /*0086*/ 	.short	0x0024


	//----- nvinfo : EIATTR_PARAM_CBANK
	.align		4
        /*0088*/ 	.byte	0x04, 0x0a
        /*008a*/ 	.short	(.L_23 - .L_22)
	.align		4
.L_22:
        /*008c*/ 	.word	index@(.nv.constant0._Z15MatrixMulKernelPiS_S_iii)
        /*0090*/ 	.short	0x0380
        /*0092*/ 	.short	0x0024


	//----- nvinfo : EIATTR_SW_WAR
	.align		4
.L_23:
        /*0094*/ 	.byte	0x04, 0x36
        /*0096*/ 	.short	(.L_25 - .L_24)
.L_24:
        /*0098*/ 	.word	0x00000008
.L_25:


//--------------------- .nv.callgraph             --------------------------
	.section	.nv.callgraph,"",@"SHT_CUDA_CALLGRAPH"
	.align	4
	.sectionentsize	8
	.align		4
        /*0000*/ 	.word	0x00000000
	.align		4
        /*0004*/ 	.word	0xffffffff
	.align		4
        /*0008*/ 	.word	0x00000000
	.align		4
        /*000c*/ 	.word	0xfffffffe
	.align		4
        /*0010*/ 	.word	0x00000000
	.align		4
        /*0014*/ 	.word	0xfffffffd
	.align		4
        /*0018*/ 	.word	0x00000000
	.align		4
        /*001c*/ 	.word	0xfffffffc


//--------------------- .text._Z15MatrixMulKernelPiS_S_iii --------------------------
	.section	.text._Z15MatrixMulKernelPiS_S_iii,"ax",@progbits
	.align	128
        .global         _Z15MatrixMulKernelPiS_S_iii
        .type           _Z15MatrixMulKernelPiS_S_iii,@function
        .size           _Z15MatrixMulKernelPiS_S_iii,(.L_x_5 - _Z15MatrixMulKernelPiS_S_iii)
        .other          _Z15MatrixMulKernelPiS_S_iii,@"STO_CUDA_ENTRY STV_DEFAULT"
_Z15MatrixMulKernelPiS_S_iii:
.text._Z15MatrixMulKernelPiS_S_iii:
[----:B------:R-:W-:Y:S01]  /*0000*/  LDC R1, c[0x0][0x37c] ;  /* 0x0000df00ff017b82 */ /* 0x000fe20000000800 */
[----:B------:R-:W0:Y:S07]  /*0010*/  S2R R5, SR_TID.X ;  /* 0x0000000000057919 */ /* 0x000e2e0000002100 */
[----:B------:R-:W1:Y:S01]  /*0020*/  LDC R16, c[0x0][0x364] ;  /* 0x0000d900ff107b82 */ /* 0x000e620000000800 */
[----:B------:R-:W2:Y:S01]  /*0030*/  LDCU UR6, c[0x0][0x398] ;  /* 0x00007300ff0677ac */ /* 0x000ea20008000800 */
[----:B------:R-:W1:Y:S06]  /*0040*/  S2R R3, SR_TID.Y ;  /* 0x0000000000037919 */ /* 0x000e6c0000002200 */
[----:B------:R-:W0:Y:S08]  /*0050*/  S2UR UR5, SR_CTAID.X ;  /* 0x00000000000579c3 */ /* 0x000e300000002500 */
[----:B------:R-:W0:Y:S08]  /*0060*/  LDC R0, c[0x0][0x360] ;  /* 0x0000d800ff007b82 */ /* 0x000e300000000800 */
[----:B------:R-:W1:Y:S08]  /*0070*/  S2UR UR4, SR_CTAID.Y ;  /* 0x00000000000479c3 */ /* 0x000e700000002600 */
[----:B------:R-:W3:Y:S01]  /*0080*/  LDC R17, c[0x0][0x3a0] ;  /* 0x0000e800ff117b82 */ /* 0x000ee20000000800 */
[----:B0-----:R-:W-:-:S02]  /*0090*/  IMAD R0, R0, UR5, R5 ;  /* 0x0000000500007c24 */ /* 0x001fc4000f8e0205 */
[----:B-1----:R-:W-:-:S03]  /*00a0*/  IMAD R16, R16, UR4, R3 ;  /* 0x0000000410107c24 */ /* 0x002fc6000f8e0203 */
[----:B---3--:R-:W-:-:S04]  /*00b0*/  ISETP.GE.AND P0, PT, R0, R17, PT ;  /* 0x000000110000720c */ /* 0x008fc80003f06270 */
[----:B--2---:R-:W-:-:S13]  /*00c0*/  ISETP.GE.OR P0, PT, R16, UR6, P0 ;  /* 0x0000000610007c0c */ /* 0x004fda0008706670 */
[----:B------:R-:W-:Y:S05]  /*00d0*/  @P0 EXIT ;  /* 0x000000000000094d */ /* 0x000fea0003800000 */
[----:B------:R-:W0:Y:S01]  /*00e0*/  LDC R19, c[0x0][0x39c] ;  /* 0x0000e700ff137b82 */ /* 0x000e220000000800 */
[----:B------:R-:W1:Y:S01]  /*00f0*/  LDCU.64 UR4, c[0x0][0x358] ;  /* 0x00006b00ff0477ac */ /* 0x000e620008000a00 */
[----:B------:R-:W-:Y:S01]  /*0100*/  HFMA2 R24, -RZ, RZ, 0, 0 ;  /* 0x00000000ff187431 */ /* 0x000fe200000001ff */
[----:B0-----:R-:W-:-:S13]  /*0110*/  ISETP.GE.AND P0, PT, R19, 0x1, PT ;  /* 0x000000011300780c */ /* 0x001fda0003f06270 */
[----:B-1----:R-:W-:Y:S05]  /*0120*/  @!P0 BRA `(.L_x_0) ;  /* 0x0000000400dc8947 */ /* 0x002fea0003800000 */
[C---:B------:R-:W-:Y:S01]  /*0130*/  ISETP.GE.U32.AND P1, PT, R19.reuse, 0x8, PT ;  /* 0x000000081300780c */ /* 0x040fe20003f26070 */
[----:B------:R-:W-:Y:S01]  /*0140*/  IMAD R20, R16, R19, RZ ;  /* 0x0000001310147224 */ /* 0x000fe200078e02ff */
[----:B------:R-:W-:Y:S02]  /*0150*/  LOP3.LUT R27, R19, 0x7, RZ, 0xc0, !PT ;  /* 0x00000007131b7812 */ /* 0x000fe400078ec0ff */
[----:B------:R-:W-:Y:S02]  /*0160*/  MOV R21, RZ ;  /* 0x000000ff00157202 */ /* 0x000fe40000000f00 */
[----:B------:R-:W-:Y:S02]  /*0170*/  ISETP.NE.AND P0, PT, R27, RZ, PT ;  /* 0x000000ff1b00720c */ /* 0x000fe40003f05270 */
[----:B------:R-:W-:-:S05]  /*0180*/  MOV R24, RZ ;  /* 0x000000ff00187202 */ /* 0x000fca0000000f00 */
[----:B------:R-:W-:Y:S06]  /*0190*/  @!P1 BRA `(.L_x_1) ;  /* 0x0000000000c09947 */ /* 0x000fec0003800000 */
[----:B------:R-:W0:Y:S01]  /*01a0*/  LDC.64 R2, c[0x0][0x380] ;  /* 0x0000e000ff027b82 */ /* 0x000e220000000a00 */
[----:B------:R-:W-:Y:S02]  /*01b0*/  LOP3.LUT R21, R19, 0x7ffffff8, RZ, 0xc0, !PT ;  /* 0x7ffffff813157812 */ /* 0x000fe400078ec0ff */
[----:B------:R-:W-:Y:S02]  /*01c0*/  MOV R24, RZ ;  /* 0x000000ff00187202 */ /* 0x000fe40000000f00 */
[----:B------:R-:W-:Y:S02]  /*01d0*/  MOV R18, R0 ;  /* 0x0000000000127202 */ /* 0x000fe40000000f00 */
[----:B------:R-:W-:Y:S01]  /*01e0*/  IADD3 R22, PT, PT, -R21, RZ, RZ ;  /* 0x000000ff15167210 */ /* 0x000fe20007ffe1ff */
[----:B0-----:R-:W-:-:S03]  /*01f0*/  IMAD.WIDE.U32 R2, R20, 0x4, R2 ;  /* 0x0000000414027825 */ /* 0x001fc600078e0002 */
[----:B------:R-:W-:-:S04]  /*0200*/  IADD3 R4, P1, PT, R2, 0x10, RZ ;  /* 0x0000001002047810 */ /* 0x000fc80007f3e0ff */
[----:B------:R-:W-:-:S09]  /*0210*/  IADD3.X R3, PT, PT, RZ, R3, RZ, P1, !PT ;  /* 0x00000003ff037210 */ /* 0x000fd20000ffe4ff */
.L_x_2:
[----:B------:R-:W0:Y:S01]  /*0220*/  LDC.64 R14, c[0x0][0x388] ;  /* 0x0000e200ff0e7b82 */ /* 0x000e220000000a00 */
[----:B------:R-:W-:-:S05]  /*0230*/  MOV R2, R4 ;  /* 0x0000000400027202 */ /* 0x000fca0000000f00 */
[----:B------:R-:W2:Y:S04]  /*0240*/  LDG.E R25, desc[UR4][R2.64+-0x10] ;  /* 0xfffff00402197981 */ /* 0x000ea8000c1e1900 */
[----:B------:R-:W3:Y:S04]  /*0250*/  LDG.E R23, desc[UR4][R2.64+-0xc] ;  /* 0xfffff40402177981 */ /* 0x000ee8000c1e1900 */
[----:B------:R-:W4:Y:S04]  /*0260*/  LDG.E R29, desc[UR4][R2.64+-0x8] ;  /* 0xfffff804021d7981 */ /* 0x000f28000c1e1900 */
[----:B------:R-:W5:Y:S01]  /*0270*/  LDG.E R28, desc[UR4][R2.64+-0x4] ;  /* 0xfffffc04021c7981 */ /* 0x000f62000c1e1900 */
[----:B0-----:R-:W-:-:S05]  /*0280*/  IMAD.WIDE R14, R18, 0x4, R14 ;  /* 0x00000004120e7825 */ /* 0x001fca00078e020e */
[----:B------:R0:W2:Y:S01]  /*0290*/  LDG.E R26, desc[UR4][R14.64] ;  /* 0x000000040e1a7981 */ /* 0x0000a2000c1e1900 */
[----:B------:R-:W-:-:S04]  /*02a0*/  IMAD.WIDE R12, R17, 0x4, R14 ;  /* 0x00000004110c7825 */ /* 0x000fc800078e020e */
[C---:B------:R-:W-:Y:S02]  /*02b0*/  IMAD.WIDE R4, R17.reuse, 0x4, R12 ;  /* 0x0000000411047825 */ /* 0x040fe400078e020c */
[----:B------:R-:W3:Y:S02]  /*02c0*/  LDG.E R12, desc[UR4][R12.64] ;  /* 0x000000040c0c7981 */ /* 0x000ee4000c1e1900 */
[C---:B------:R-:W-:Y:S02]  /*02d0*/  IMAD.WIDE R8, R17.reuse, 0x4, R4 ;  /* 0x0000000411087825 */ /* 0x040fe400078e0204 */
[----:B------:R-:W4:Y:S02]  /*02e0*/  LDG.E R4, desc[UR4][R4.64] ;  /* 0x0000000404047981 */ /* 0x000f24000c1e1900 */
[C---:B------:R-:W-:Y:S02]  /*02f0*/  IMAD.WIDE R6, R17.reuse, 0x4, R8 ;  /* 0x0000000411067825 */ /* 0x040fe400078e0208 */
[----:B------:R-:W5:Y:S02]  /*0300*/  LDG.E R8, desc[UR4][R8.64] ;  /* 0x0000000408087981 */ /* 0x000f64000c1e1900 */
[----:B------:R-:W-:-:S02]  /*0310*/  IMAD.WIDE R10, R17, 0x4, R6 ;  /* 0x00000004110a7825 */ /* 0x000fc400078e0206 */
[----:B------:R-:W5:Y:S04]  /*0320*/  LDG.E R5, desc[UR4][R2.64] ;  /* 0x0000000402057981 */ /* 0x000f68000c1e1900 */
[----:B------:R-:W5:Y:S01]  /*0330*/  LDG.E R6, desc[UR4][R6.64] ;  /* 0x0000000406067981 */ /* 0x000f62000c1e1900 */
[----:B0-----:R-:W-:-:S03]  /*0340*/  IMAD.WIDE R14, R17, 0x4, R10 ;  /* 0x00000004110e7825 */ /* 0x001fc600078e020a */
[----:B------:R-:W5:Y:S04]  /*0350*/  LDG.E R10, desc[UR4][R10.64] ;  /* 0x000000040a0a7981 */ /* 0x000f68000c1e1900 */
[----:B------:R-:W5:Y:S04]  /*0360*/  LDG.E R13, desc[UR4][R14.64] ;  /* 0x000000040e0d7981 */ /* 0x000f68000c1e1900 */
[----:B------:R-:W5:Y:S04]  /*0370*/  LDG.E R7, desc[UR4][R2.64+0x4] ;  /* 0x0000040402077981 */ /* 0x000f68000c1e1900 */
[----:B------:R-:W5:Y:S01]  /*0380*/  LDG.E R9, desc[UR4][R2.64+0xc] ;  /* 0x00000c0402097981 */ /* 0x000f62000c1e1900 */
[----:B--2---:R-:W-:-:S02]  /*0390*/  IMAD R26, R25, R26, R24 ;  /* 0x0000001a191a7224 */ /* 0x004fc400078e0218 */
[----:B------:R-:W-:Y:S02]  /*03a0*/  IMAD.WIDE R24, R17, 0x4, R14 ;  /* 0x0000000411187825 */ /* 0x000fe400078e020e */
[----:B------:R0:W2:Y:S04]  /*03b0*/  LDG.E R14, desc[UR4][R2.64+0x8] ;  /* 0x00000804020e7981 */ /* 0x0000a8000c1e1900 */
[----:B------:R-:W2:Y:S01]  /*03c0*/  LDG.E R24, desc[UR4][R24.64] ;  /* 0x0000000418187981 */ /* 0x000ea2000c1e1900 */
[----:B---3--:R-:W-:Y:S01]  /*03d0*/  IMAD R12, R23, R12, R26 ;  /* 0x0000000c170c7224 */ /* 0x008fe200078e021a */
[----:B------:R-:W-:-:S03]  /*03e0*/  IADD3 R22, PT, PT, R22, 0x8, RZ ;  /* 0x0000000816167810 */ /* 0x000fc60007ffe0ff */
[----:B----4-:R-:W-:Y:S01]  /*03f0*/  IMAD R29, R29, R4, R12 ;  /* 0x000000041d1d7224 */ /* 0x010fe200078e020c */
[----:B------:R-:W-:-:S03]  /*0400*/  ISETP.NE.AND P1, PT, R22, RZ, PT ;  /* 0x000000ff1600720c */ /* 0x000fc60003f25270 */
[----:B-----5:R-:W-:Y:S01]  /*0410*/  IMAD R8, R28, R8, R29 ;  /* 0x000000081c087224 */ /* 0x020fe200078e021d */
[----:B------:R-:W-:-:S03]  /*0420*/  IADD3 R4, P2, PT, R2, 0x20, RZ ;  /* 0x0000002002047810 */ /* 0x000fc60007f5e0ff */
[----:B------:R-:W-:Y:S01]  /*0430*/  IMAD R5, R5, R6, R8 ;  /* 0x0000000605057224 */ /* 0x000fe200078e0208 */
[----:B0-----:R-:W-:Y:S02]  /*0440*/  IADD3.X R3, PT, PT, RZ, R3, RZ, P2, !PT ;  /* 0x00000003ff037210 */ /* 0x001fe400017fe4ff */
[----:B------:R-:W-:Y:S01]  /*0450*/  LEA R18, R17, R18, 0x3 ;  /* 0x0000001211127211 */ /* 0x000fe200078e18ff */
[----:B------:R-:W-:-:S04]  /*0460*/  IMAD R5, R7, R10, R5 ;  /* 0x0000000a07057224 */ /* 0x000fc800078e0205 */
[----:B--2---:R-:W-:-:S04]  /*0470*/  IMAD R5, R14, R13, R5 ;  /* 0x0000000d0e057224 */ /* 0x004fc800078e0205 */
[----:B------:R-:W-:Y:S01]  /*0480*/  IMAD R24, R9, R24, R5 ;  /* 0x0000001809187224 */ /* 0x000fe200078e0205 */
[----:B------:R-:W-:Y:S06]  /*0490*/  @P1 BRA `(.L_x_2) ;  /* 0xfffffffc00601947 */ /* 0x000fec000383ffff */
.L_x_1:
[----:B------:R-:W-:Y:S05]  /*04a0*/  @!P0 BRA `(.L_x_0) ;  /* 0x0000000000fc8947 */ /* 0x000fea0003800000 */
[----:B------:R-:W-:Y:S02]  /*04b0*/  ISETP.GE.U32.AND P1, PT, R27, 0x4, PT ;  /* 0x000000041b00780c */ /* 0x000fe40003f26070 */
[----:B------:R-:W-:-:S04]  /*04c0*/  LOP3.LUT R14, R19, 0x3, RZ, 0xc0, !PT ;  /* 0x00000003130e7812 */ /* 0x000fc800078ec0ff */
[----:B------:R-:W-:-:S07]  /*04d0*/  ISETP.NE.AND P0, PT, R14, RZ, PT ;  /* 0x000000ff0e00720c */ /* 0x000fce0003f05270 */
[----:B------:R-:W-:Y:S06]  /*04e0*/  @!P1 BRA `(.L_x_3) ;  /* 0x00000000006c9947 */ /* 0x000fec0003800000 */
[----:B------:R-:W0:Y:S01]  /*04f0*/  LDC.64 R4, c[0x0][0x388] ;  /* 0x0000e200ff047b82 */ /* 0x000e220000000a00 */
[----:B------:R-:W1:Y:S01]  /*0500*/  LDCU.64 UR6, c[0x0][0x380] ;  /* 0x00007000ff0677ac */ /* 0x000e620008000a00 */
[----:B------:R-:W-:Y:S01]  /*0510*/  IMAD R7, R21, R17, R0 ;  /* 0x0000001115077224 */ /* 0x000fe200078e0200 */
[CC--:B------:R-:W-:Y:S02]  /*0520*/  IADD3 R3, PT, PT, R20.reuse, R21.reuse, RZ ;  /* 0x0000001514037210 */ /* 0x0c0fe40007ffe0ff */
[----:B------:R-:W-:-:S03]  /*0530*/  IADD3 R8, P1, PT, R20, R21, RZ ;  /* 0x0000001514087210 */ /* 0x000fc60007f3e0ff */
[----:B------:R-:W2:Y:S01]  /*0540*/  LDC.64 R12, c[0x0][0x380] ;  /* 0x0000e000ff0c7b82 */ /* 0x000ea20000000a00 */
[----:B0-----:R-:W-:-:S04]  /*0550*/  IMAD.WIDE R4, R7, 0x4, R4 ;  /* 0x0000000407047825 */ /* 0x001fc800078e0204 */
[----:B------:R-:W-:Y:S02]  /*0560*/  IMAD.WIDE R6, R17, 0x4, R4 ;  /* 0x0000000411067825 */ /* 0x000fe400078e0204 */
[----:B------:R-:W3:Y:S02]  /*0570*/  LDG.E R4, desc[UR4][R4.64] ;  /* 0x0000000404047981 */ /* 0x000ee4000c1e1900 */
[----:B--2---:R-:W-:Y:S01]  /*0580*/  IMAD.WIDE.U32 R12, R3, 0x4, R12 ;  /* 0x00000004030c7825 */ /* 0x004fe200078e000c */
[----:B------:R-:W-:Y:S02]  /*0590*/  IADD3.X R3, PT, PT, RZ, RZ, RZ, P1, !PT ;  /* 0x000000ffff037210 */ /* 0x000fe40000ffe4ff */
[----:B-1----:R-:W-:-:S03]  /*05a0*/  LEA R2, P1, R8, UR6, 0x2 ;  /* 0x0000000608027c11 */ /* 0x002fc6000f8210ff */
[----:B------:R-:W3:Y:S01]  /*05b0*/  LDG.E R13, desc[UR4][R12.64] ;  /* 0x000000040c0d7981 */ /* 0x000ee2000c1e1900 */
[----:B------:R-:W-:Y:S01]  /*05c0*/  LEA.HI.X R3, R8, UR7, R3, 0x2, P1 ;  /* 0x0000000708037c11 */ /* 0x000fe200088f1403 */
[C---:B------:R-:W-:Y:S02]  /*05d0*/  IMAD.WIDE R8, R17.reuse, 0x4, R6 ;  /* 0x0000000411087825 */ /* 0x040fe400078e0206 */
[----:B------:R-:W2:Y:S04]  /*05e0*/  LDG.E R6, desc[UR4][R6.64] ;  /* 0x0000000406067981 */ /* 0x000ea8000c1e1900 */
[----:B------:R-:W2:Y:S01]  /*05f0*/  LDG.E R15, desc[UR4][R2.64+0x4] ;  /* 0x00000404020f7981 */ /* 0x000ea2000c1e1900 */
[----:B------:R-:W-:-:S03]  /*0600*/  IMAD.WIDE R10, R17, 0x4, R8 ;  /* 0x00000004110a7825 */ /* 0x000fc600078e0208 */
[----:B------:R-:W4:Y:S04]  /*0610*/  LDG.E R22, desc[UR4][R8.64] ;  /* 0x0000000408167981 */ /* 0x000f28000c1e1900 */
[----:B------:R-:W4:Y:S04]  /*0620*/  LDG.E R18, desc[UR4][R2.64+0x8] ;  /* 0x0000080402127981 */ /* 0x000f28000c1e1900 */
[----:B------:R-:W5:Y:S04]  /*0630*/  LDG.E R26, desc[UR4][R2.64+0xc] ;  /* 0x00000c04021a7981 */ /* 0x000f68000c1e1900 */
[----:B------:R-:W5:Y:S01]  /*0640*/  LDG.E R10, desc[UR4][R10.64] ;  /* 0x000000040a0a7981 */ /* 0x000f62000c1e1900 */
[----:B------:R-:W-:Y:S01]  /*0650*/  IADD3 R21, PT, PT, R21, 0x4, RZ ;  /* 0x0000000415157810 */ /* 0x000fe20007ffe0ff */
[----:B---3--:R-:W-:-:S04]  /*0660*/  IMAD R24, R13, R4, R24 ;  /* 0x000000040d187224 */ /* 0x008fc800078e0218 */
[----:B--2---:R-:W-:-:S04]  /*0670*/  IMAD R15, R15, R6, R24 ;  /* 0x000000060f0f7224 */ /* 0x004fc800078e0218 */
[----:B----4-:R-:W-:-:S04]  /*0680*/  IMAD R15, R18, R22, R15 ;  /* 0x00000016120f7224 */ /* 0x010fc800078e020f */
[----:B-----5:R-:W-:-:S07]  /*0690*/  IMAD R24, R26, R10, R15 ;  /* 0x0000000a1a187224 */ /* 0x020fce00078e020f */
.L_x_3:
[----:B------:R-:W-:Y:S05]  /*06a0*/  @!P0 BRA `(.L_x_0) ;  /* 0x00000000007c8947 */ /* 0x000fea0003800000 */
[----:B------:R-:W-:Y:S01]  /*06b0*/  ISETP.NE.AND P1, PT, R14, 0x1, PT ;  /* 0x000000010e00780c */ /* 0x000fe20003f25270 */
[----:B------:R-:W0:Y:S01]  /*06c0*/  LDC.64 R10, c[0x0][0x380] ;  /* 0x0000e000ff0a7b82 */ /* 0x000e220000000a00 */
[----:B------:R-:W-:-:S04]  /*06d0*/  LOP3.LUT R19, R19, 0x1, RZ, 0xc0, !PT ;  /* 0x0000000113137812 */ /* 0x000fc800078ec0ff */
[----:B------:R-:W-:-:S03]  /*06e0*/  ISETP.NE.U32.AND P0, PT, R19, 0x1, PT ;  /* 0x000000011300780c */ /* 0x000fc60003f05070 */
[----:B------:R-:W1:Y:S04]  /*06f0*/  LDC.64 R8, c[0x0][0x388] ;  /* 0x0000e200ff087b82 */ /* 0x000e680000000a00 */
[CC--:B------:R-:W-:Y:S02]  /*0700*/  @P1 IADD3 R13, PT, PT, R20.reuse, R21.reuse, RZ ;  /* 0x00000015140d1210 */ /* 0x0c0fe40007ffe0ff */
[----:B------:R-:W-:Y:S02]  /*0710*/  @P1 IADD3 R12, P2, PT, R20, R21, RZ ;  /* 0x00000015140c1210 */ /* 0x000fe40007f5e0ff */
[----:B------:R-:W2:Y:S02]  /*0720*/  @P1 LDC.64 R2, c[0x0][0x380] ;  /* 0x0000e000ff021b82 */ /* 0x000ea40000000a00 */
[----:B------:R-:W-:-:S06]  /*0730*/  @P1 IADD3.X R14, PT, PT, RZ, RZ, RZ, P2, !PT ;  /* 0x000000ffff0e1210 */ /* 0x000fcc00017fe4ff */
[----:B------:R-:W3:Y:S01]  /*0740*/  LDC.64 R4, c[0x0][0x380] ;  /* 0x0000e000ff047b82 */ /* 0x000ee20000000a00 */
[----:B0-----:R-:W-:-:S04]  /*0750*/  @P1 IMAD.WIDE.U32 R10, R13, 0x4, R10 ;  /* 0x000000040d0a1825 */ /* 0x001fc800078e000a */
[C---:B------:R-:W-:Y:S01]  /*0760*/  @P1 IMAD R13, R21.reuse, R17, R0 ;  /* 0x00000011150d1224 */ /* 0x040fe200078e0200 */
[----:B------:R-:W-:Y:S01]  /*0770*/  @P1 IADD3 R21, PT, PT, R21, 0x2, RZ ;  /* 0x0000000215151810 */ /* 0x000fe20007ffe0ff */
[----:B------:R-:W4:Y:S01]  /*0780*/  @P1 LDG.E R11, desc[UR4][R10.64] ;  /* 0x000000040a0b1981 */ /* 0x000f22000c1e1900 */
[----:B------:R-:W0:Y:S01]  /*0790*/  LDC.64 R6, c[0x0][0x388] ;  /* 0x0000e200ff067b82 */ /* 0x000e220000000a00 */
[----:B-1----:R-:W-:Y:S01]  /*07a0*/  @P1 IMAD.WIDE R8, R13, 0x4, R8 ;  /* 0x000000040d081825 */ /* 0x002fe200078e0208 */
[----:B------:R-:W-:Y:S02]  /*07b0*/  @!P0 IADD3 R15, PT, PT, R20, R21, RZ ;  /* 0x00000015140f8210 */ /* 0x000fe40007ffe0ff */
[----:B--2---:R-:W-:Y:S01]  /*07c0*/  @P1 LEA R2, P2, R12, R2, 0x2 ;  /* 0x000000020c021211 */ /* 0x004fe200078410ff */
[----:B------:R-:W-:-:S03]  /*07d0*/  @!P0 IMAD R21, R21, R17, R0 ;  /* 0x0000001115158224 */ /* 0x000fc600078e0200 */
[----:B------:R-:W-:Y:S01]  /*07e0*/  @P1 LEA.HI.X R3, R12, R3, R14, 0x2, P2 ;  /* 0x000000030c031211 */ /* 0x000fe200010f140e */
[----:B------:R-:W-:Y:S01]  /*07f0*/  @P1 IMAD.WIDE R12, R17, 0x4, R8 ;  /* 0x00000004110c1825 */ /* 0x000fe200078e0208 */
[----:B------:R-:W4:Y:S03]  /*0800*/  @P1 LDG.E R14, desc[UR4][R8.64] ;  /* 0x00000004080e1981 */ /* 0x000f26000c1e1900 */
[----:B---3--:R-:W-:Y:S01]  /*0810*/  @!P0 IMAD.WIDE.U32 R4, R15, 0x4, R4 ;  /* 0x000000040f048825 */ /* 0x008fe200078e0004 */
[----:B------:R-:W2:Y:S04]  /*0820*/  @P1 LDG.E R2, desc[UR4][R2.64+0x4] ;  /* 0x0000040402021981 */ /* 0x000ea8000c1e1900 */
[----:B------:R-:W2:Y:S01]  /*0830*/  @P1 LDG.E R12, desc[UR4][R12.64] ;  /* 0x000000040c0c1981 */ /* 0x000ea2000c1e1900 */
[----:B0-----:R-:W-:-:S03]  /*0840*/  @!P0 IMAD.WIDE R6, R21, 0x4, R6 ;  /* 0x0000000415068825 */ /* 0x001fc600078e0206 */
[----:B------:R-:W3:Y:S04]  /*0850*/  @!P0 LDG.E R5, desc[UR4][R4.64] ;  /* 0x0000000404058981 */ /* 0x000ee8000c1e1900 */
[----:B------:R-:W3:Y:S01]  /*0860*/  @!P0 LDG.E R6, desc[UR4][R6.64] ;  /* 0x0000000406068981 */ /* 0x000ee2000c1e1900 */
[----:B----4-:R-:W-:-:S04]  /*0870*/  @P1 IMAD R11, R11, R14, R24 ;  /* 0x0000000e0b0b1224 */ /* 0x010fc800078e0218 */
[----:B--2---:R-:W-:-:S04]  /*0880*/  @P1 IMAD R24, R2, R12, R11 ;  /* 0x0000000c02181224 */ /* 0x004fc800078e020b */
[----:B---3--:R-:W-:-:S07]  /*0890*/  @!P0 IMAD R24, R5, R6, R24 ;  /* 0x0000000605188224 */ /* 0x008fce00078e0218 */
.L_x_0:
[----:B------:R-:W0:Y:S01]  /*08a0*/  LDC.64 R2, c[0x0][0x390] ;  /* 0x0000e400ff027b82 */ /* 0x000e220000000a00 */
[----:B------:R-:W-:-:S04]  /*08b0*/  IMAD R17, R16, R17, R0 ;  /* 0x0000001110117224 */ /* 0x000fc800078e0200 */
[----:B0-----:R-:W-:-:S05]  /*08c0*/  IMAD.WIDE R2, R17, 0x4, R2 ;  /* 0x0000000411027825 */ /* 0x001fca00078e0202 */
[----:B------:R-:W-:Y:S01]  /*08d0*/  STG.E desc[UR4][R2.64], R24 ;  /* 0x0000001802007986 */ /* 0x000fe2000c101904 */
[----:B------:R-:W-:Y:S05]  /*08e0*/  EXIT ;  /* 0x000000000000794d */ /* 0x000fea0003800000 */
.L_x_4:
[----:B------:R-:W-:-:S00]  /*08f0*/  BRA `(.L_x_4) ;  /* 0xfffffffc00fc7947 */ /* 0x000fc0000383ffff */
[----:B------:R-:W-:-:S00]  /*0900*/  NOP ;  /* 0x0000000000007918 */ /* 0x000fc00000000000 */
[----:B------:R-:W-:-:S00]  /*0910*/  NOP ;  /* 0x0000000000007918 */ /* 0x000fc00000000000 */
[----:B------:R-:W-:-:S00]  /*0920*/  NOP ;  /* 0x0000000000007918 */ /* 0x000fc00000000000 */
[----:B------:R-:W-:-:S00]  /*0930*/  NOP ;  /* 0x0000000000007918 */ /* 0x000fc00000000000 */
[----:B------:R-:W-:-:S00]  /*0940*/  NOP ;  /* 0x0000000000007918 */ /* 0x000fc00000000000 */
[----:B------:R-:W-:-:S00]  /*0950*/  NOP ;  /* 0x0000000000007918 */ /* 0x000fc00000000000 */
[----:B------:R-:W-:-:S00]  /*0960*/  NOP ;  /* 0x0000000000007918 */ /* 0x000fc00000000000 */
[----:B------:R-:W-:-:S00]  /*0970*/  NOP ;  /* 0x0000000000007918 */ /* 0x000fc00000000000 */
.L_x_5:


//--------------------- .nv.shared.reserved.0     --------------------------
	.section	.nv.shared.reserved.0,"aw",@nobits
	.weak		__nv_reservedSMEM_offset_0_alias
	.size		__nv_reservedSMEM_offset_0_alias, 0, 64
	.other		__nv_reservedSMEM_offset_0_alias,@"STO_CUDA_RESERVED_SHARED STV_DEFAULT"
__nv_reservedSMEM_offset_0_alias:
	.zero		0
	.zero		64


//--------------------- .nv.constant0._Z15MatrixMulKernelPiS_S_iii --------------------------
	.section	.nv.constant0._Z15MatrixMulKernelPiS_S_iii,"a",@progbits
	.sectionflags	@""
	.align	4
.nv.constant0._Z15MatrixMulKernelPiS_S_iii:
	.zero		932


//--------------------- SYMBOLS --------------------------

	.type		.nv.reservedSmem.offset0,@object
	.size		.nv.reservedSmem.offset0,0x4
